	.headerflags	@"EF_CUDA_TEXMODE_UNIFIED EF_CUDA_64BIT_ADDRESS EF_CUDA_ACCELERATORS EF_CUDA_SM90 EF_CUDA_VIRTUAL_SM(EF_CUDA_SM90)"
	.elftype	@"ET_EXEC"


//--------------------- .nv.info                  --------------------------
	.section	.nv.info,"",@"SHT_CUDA_INFO"
	.align	4


	//----- nvinfo : EIATTR_REGCOUNT
	.align		4
        /*0000*/ 	.byte	0x04, 0x2f
        /*0002*/ 	.short	(.L_1 - .L_0)
	.align		4
.L_0:
        /*0004*/ 	.word	index@(triton_per_fused_mean_54)
        /*0008*/ 	.word	0x0000000e


	//----- nvinfo : EIATTR_MIN_STACK_SIZE
	.align		4
.L_1:
        /*000c*/ 	.byte	0x04, 0x12
        /*000e*/ 	.short	(.L_3 - .L_2)
	.align		4
.L_2:
        /*0010*/ 	.word	index@(triton_per_fused_mean_54)
        /*0014*/ 	.word	0x00000000


	//----- nvinfo : EIATTR_FRAME_SIZE
	.align		4
.L_3:
        /*0018*/ 	.byte	0x04, 0x11
        /*001a*/ 	.short	(.L_5 - .L_4)
	.align		4
.L_4:
        /*001c*/ 	.word	index@(triton_per_fused_mean_54)
        /*0020*/ 	.word	0x00000000


	//----- nvinfo : EIATTR_MIN_STACK_SIZE
	.align		4
.L_5:
        /*0024*/ 	.byte	0x04, 0x12
        /*0026*/ 	.short	(.L_7 - .L_6)
	.align		4
.L_6:
        /*0028*/ 	.word	index@(triton_per_fused_mean_54)
        /*002c*/ 	.word	0x00000000
.L_7:


//--------------------- .nv.info.triton_per_fused_mean_54 --------------------------
	.section	.nv.info.triton_per_fused_mean_54,"",@"SHT_CUDA_INFO"
	.sectionflags	@""
	.align	4


	//----- nvinfo : EIATTR_CUDA_API_VERSION
	.align		4
        /*0000*/ 	.byte	0x04, 0x37
        /*0002*/ 	.short	(.L_9 - .L_8)
.L_8:
        /*0004*/ 	.word	0x0000007c


	//----- nvinfo : EIATTR_KPARAM_INFO
	.align		4
.L_9:
        /*0008*/ 	.byte	0x04, 0x17
        /*000a*/ 	.short	(.L_11 - .L_10)
.L_10:
        /*000c*/ 	.word	0x00000000
        /*0010*/ 	.short	0x0003
        /*0012*/ 	.short	0x0014
        /*0014*/ 	.byte	0x00, 0xf0, 0x11, 0x00


	//----- nvinfo : EIATTR_KPARAM_INFO
	.align		4
.L_11:
        /*0018*/ 	.byte	0x04, 0x17
        /*001a*/ 	.short	(.L_13 - .L_12)
.L_12:
        /*001c*/ 	.word	0x00000000
        /*0020*/ 	.short	0x0002
        /*0022*/ 	.short	0x0010
        /*0024*/ 	.byte	0x00, 0xf0, 0x11, 0x00


	//----- nvinfo : EIATTR_KPARAM_INFO
	.align		4
.L_13:
        /*0028*/ 	.byte	0x04, 0x17
        /*002a*/ 	.short	(.L_15 - .L_14)
.L_14:
        /*002c*/ 	.word	0x00000000
        /*0030*/ 	.short	0x0001
        /*0032*/ 	.short	0x0008
        /*0034*/ 	.byte	0x00, 0xf4, 0x21, 0x00


	//----- nvinfo : EIATTR_KPARAM_INFO
	.align		4
.L_15:
        /*0038*/ 	.byte	0x04, 0x17
        /*003a*/ 	.short	(.L_17 - .L_16)
.L_16:
        /*003c*/ 	.word	0x00000000
        /*0040*/ 	.short	0x0000
        /*0042*/ 	.short	0x0000
        /*0044*/ 	.byte	0x00, 0xf4, 0x21, 0x00


	//----- nvinfo : EIATTR_SPARSE_MMA_MASK
	.align		4
.L_17:
        /*0048*/ 	.byte	0x03, 0x50
        /*004a*/ 	.short	0x0000


	//----- nvinfo : EIATTR_MAXREG_COUNT
	.align		4
        /*004c*/ 	.byte	0x03, 0x1b
        /*004e*/ 	.short	0x00ff


	//----- nvinfo : EIATTR_COOP_GROUP_MASK_REGIDS
	.align		4
        /*0050*/ 	.byte	0x04, 0x29
        /*0052*/ 	.short	(.L_19 - .L_18)


	//   ....[0]....
.L_18:
        /*0054*/ 	.word	0xffffffff


	//   ....[1]....
        /*0058*/ 	.word	0xffffffff


	//   ....[2]....
        /*005c*/ 	.word	0xffffffff


	//   ....[3]....
        /*0060*/ 	.word	0xffffffff


	//----- nvinfo : EIATTR_COOP_GROUP_INSTR_OFFSETS
	.align		4
.L_19:
        /*0064*/ 	.byte	0x04, 0x28
        /*0066*/ 	.short	(.L_21 - .L_20)


	//   ....[0]....
.L_20:
        /*0068*/ 	.word	0x00000160


	//   ....[1]....
        /*006c*/ 	.word	0x00000180


	//   ....[2]....
        /*0070*/ 	.word	0x000001c0


	//   ....[3]....
        /*0074*/ 	.word	0x000001f0


	//----- nvinfo : EIATTR_EXIT_INSTR_OFFSETS
	.align		4
.L_21:
        /*0078*/ 	.byte	0x04, 0x1c
        /*007a*/ 	.short	(.L_23 - .L_22)


	//   ....[0]....
.L_22:
        /*007c*/ 	.word	0x00000270


	//   ....[1]....
        /*0080*/ 	.word	0x000002a0


	//----- nvinfo : EIATTR_REQNTID
	.align		4
.L_23:
        /*0084*/ 	.byte	0x04, 0x10
        /*0086*/ 	.short	(.L_25 - .L_24)
.L_24:
        /*0088*/ 	.word	0x00000080
        /*008c*/ 	.word	0x00000001
        /*0090*/ 	.word	0x00000001


	//----- nvinfo : EIATTR_CBANK_PARAM_SIZE
	.align		4
.L_25:
        /*0094*/ 	.byte	0x03, 0x19
        /*0096*/ 	.short	0x0018


	//----- nvinfo : EIATTR_PARAM_CBANK
	.align		4
        /*0098*/ 	.byte	0x04, 0x0a
        /*009a*/ 	.short	(.L_27 - .L_26)
	.align		4
.L_26:
        /*009c*/ 	.word	index@(.nv.constant0.triton_per_fused_mean_54)
        /*00a0*/ 	.short	0x0210
        /*00a2*/ 	.short	0x0018


	//----- nvinfo : EIATTR_SW_WAR
	.align		4
.L_27:
        /*00a4*/ 	.byte	0x04, 0x36
        /*00a6*/ 	.short	(.L_29 - .L_28)
.L_28:
        /*00a8*/ 	.word	0x00000008
.L_29:


//--------------------- .nv.callgraph             --------------------------
	.section	.nv.callgraph,"",@"SHT_CUDA_CALLGRAPH"
	.align	4
	.sectionentsize	8
	.align		4
        /*0000*/ 	.word	0x00000000
	.align		4
        /*0004*/ 	.word	0xffffffff
	.align		4
        /*0008*/ 	.word	0x00000000
	.align		4
        /*000c*/ 	.word	0xfffffffe
	.align		4
        /*0010*/ 	.word	0x00000000
	.align		4
        /*0014*/ 	.word	0xfffffffd
	.align		4
        /*0018*/ 	.word	0x00000000
	.align		4
        /*001c*/ 	.word	0xfffffffc


//--------------------- .text.triton_per_fused_mean_54 --------------------------
	.section	.text.triton_per_fused_mean_54,"ax",@progbits
	.sectionflags	@"SHF_BARRIERS=1"
	.align	128
        .global         triton_per_fused_mean_54
        .type           triton_per_fused_mean_54,@function
        .size           triton_per_fused_mean_54,(.L_x_1 - triton_per_fused_mean_54)
        .other          triton_per_fused_mean_54,@"STO_CUDA_ENTRY STV_DEFAULT"
triton_per_fused_mean_54:
.text.triton_per_fused_mean_54:
[----:B------:R-:W0:Y:S02]  /*0000*/  LDC R1, c[0x0][0x28] ;  /* 0x00000a00ff017b82 */ /* 0x000e240000000800 */
[----:B------:R-:W1:Y:S01]  /*0010*/  S2R R3, SR_TID.X ;  /* 0x0000000000037919 */ /* 0x000e620000002100 */
[----:B------:R-:W2:Y:S01]  /*0020*/  LDC.64 R4, c[0x0][0x218] ;  /* 0x00008600ff047b82 */ /* 0x000ea20000000a00 */
[----:B------:R-:W-:Y:S01]  /*0030*/  ULDC.64 UR6, c[0x0][0x208] ;  /* 0x0000820000067ab9 */ /* 0x000fe20000000a00 */
[----:B------:R-:W3:Y:S01]  /*0040*/  S2R R0, SR_CTAID.X ;  /* 0x0000000000007919 */ /* 0x000ee20000002500 */
[----:B-1----:R-:W-:Y:S02]  /*0050*/  SHF.R.U32.HI R7, RZ, 0x4, R3 ;  /* 0x00000004ff077819 */ /* 0x002fe40000011603 */
[----:B------:R-:W-:Y:S02]  /*0060*/  SHF.L.U32 R2, R3, 0x2, RZ ;  /* 0x0000000203027819 */ /* 0x000fe400000006ff */
[----:B---3--:R-:W-:Y:S02]  /*0070*/  SHF.L.U32 R0, R0, 0x3, RZ ;  /* 0x0000000300007819 */ /* 0x008fe400000006ff */
[----:B------:R-:W-:-:S02]  /*0080*/  SGXT.U32 R7, R7, 0x3 ;  /* 0x000000030707781a */ /* 0x000fc40000000000 */
[----:B------:R-:W-:Y:S02]  /*0090*/  LOP3.LUT R9, R2, 0x3c, RZ, 0xc0, !PT ;  /* 0x0000003c02097812 */ /* 0x000fe400078ec0ff */
[----:B------:R-:W-:-:S04]  /*00a0*/  LOP3.LUT R2, R0, R7, RZ, 0xfc, !PT ;  /* 0x0000000700027212 */ /* 0x000fc800078efcff */
[----:B------:R-:W-:-:S05]  /*00b0*/  LEA R9, R2, R9, 0x6 ;  /* 0x0000000902097211 */ /* 0x000fca00078e30ff */
[----:B--2---:R-:W-:-:S05]  /*00c0*/  IMAD.WIDE R4, R9, 0x4, R4 ;  /* 0x0000000409047825 */ /* 0x004fca00078e0204 */
[----:B------:R-:W2:Y:S01]  /*00d0*/  LDG.E.128 R8, desc[UR6][R4.64] ;  /* 0x0000000604087981 */ /* 0x000ea2000c1e1d00 */
[----:B------:R-:W1:Y:S01]  /*00e0*/  S2UR UR5, SR_CgaCtaId ;  /* 0x00000000000579c3 */ /* 0x000e620000008800 */
[----:B------:R-:W-:Y:S01]  /*00f0*/  UMOV UR4, 0x400 ;  /* 0x0000040000047882 */ /* 0x000fe20000000000 */
[----:B------:R-:W-:Y:S01]  /*0100*/  LOP3.LUT P0, RZ, R3, 0x78, RZ, 0xc0, !PT ;  /* 0x0000007803ff7812 */ /* 0x000fe2000780c0ff */
[----:B-1----:R-:W-:Y:S01]  /*0110*/  UPRMT UR4, UR5, 0x654, UR4 ;  /* 0x0000065405047896 */ /* 0x002fe20008000004 */
[----:B--2---:R-:W-:-:S05]  /*0120*/  FADD R9, R8, R9 ;  /* 0x0000000908097221 */ /* 0x004fca0000000000 */
[----:B------:R-:W-:Y:S01]  /*0130*/  LEA R8, R7, UR4, 0x2 ;  /* 0x0000000407087c11 */ /* 0x000fe2000f8e10ff */
[----:B------:R-:W-:-:S04]  /*0140*/  FADD R10, R10, R9 ;  /* 0x000000090a0a7221 */ /* 0x000fc80000000000 */
[----:B------:R-:W-:-:S05]  /*0150*/  FADD R10, R11, R10 ;  /* 0x0000000a0b0a7221 */ /* 0x000fca0000000000 */
[----:B------:R-:W1:Y:S02]  /*0160*/  SHFL.BFLY PT, R9, R10, 0x8, 0x1f ;  /* 0x0d001f000a097f89 */ /* 0x000e6400000e0000 */
[----:B-1----:R-:W-:-:S05]  /*0170*/  FADD R9, R10, R9 ;  /* 0x000000090a097221 */ /* 0x002fca0000000000 */
[----:B------:R-:W1:Y:S02]  /*0180*/  SHFL.BFLY PT, R2, R9, 0x4, 0x1f ;  /* 0x0c801f0009027f89 */ /* 0x000e6400000e0000 */
[----:B-1----:R-:W-:Y:S01]  /*0190*/  FADD R6, R9, R2 ;  /* 0x0000000209067221 */ /* 0x002fe20000000000 */
[----:B------:R-:W-:Y:S02]  /*01a0*/  LOP3.LUT R2, R3, 0x7, RZ, 0xc0, !PT ;  /* 0x0000000703027812 */ /* 0x000fe400078ec0ff */
[----:B------:R-:W-:Y:S02]  /*01b0*/  LOP3.LUT R3, R0, 0x7, R3, 0xf8, !PT ;  /* 0x0000000700037812 */ /* 0x000fe400078ef803 */
[----:B------:R-:W1:Y:S01]  /*01c0*/  SHFL.BFLY PT, R11, R6, 0x2, 0x1f ;  /* 0x0c401f00060b7f89 */ /* 0x000e6200000e0000 */
[----:B------:R-:W-:Y:S01]  /*01d0*/  LEA R9, R2, UR4, 0x2 ;  /* 0x0000000402097c11 */ /* 0x000fe2000f8e10ff */
[----:B-1----:R-:W-:-:S05]  /*01e0*/  FADD R11, R6, R11 ;  /* 0x0000000b060b7221 */ /* 0x002fca0000000000 */
[----:B------:R-:W1:Y:S02]  /*01f0*/  SHFL.BFLY PT, R4, R11, 0x1, 0x1f ;  /* 0x0c201f000b047f89 */ /* 0x000e6400000e0000 */
[----:B-1----:R-:W-:Y:S02]  /*0200*/  FADD R7, R11, R4 ;  /* 0x000000040b077221 */ /* 0x002fe40000000000 */
[----:B------:R-:W1:Y:S03]  /*0210*/  LDC.64 R4, c[0x0][0x210] ;  /* 0x00008400ff047b82 */ /* 0x000e660000000a00 */
[----:B------:R2:W-:Y:S05]  /*0220*/  STS [R8], R7 ;  /* 0x0000000708007388 */ /* 0x0005ea0000000800 */
[----:B------:R-:W-:Y:S01]  /*0230*/  BAR.SYNC.DEFER_BLOCKING 0x0 ;  /* 0x0000000000007b1d */ /* 0x000fe20000010000 */
[----:B-1----:R-:W-:-:S05]  /*0240*/  IMAD.WIDE R2, R3, 0x4, R4 ;  /* 0x0000000403027825 */ /* 0x002fca00078e0204 */
[----:B------:R-:W1:Y:S02]  /*0250*/  LDS R9, [R9] ;  /* 0x0000000009097984 */ /* 0x000e640000000800 */
[----:B------:R-:W-:Y:S06]  /*0260*/  BAR.SYNC.DEFER_BLOCKING 0x0 ;  /* 0x0000000000007b1d */ /* 0x000fec0000010000 */
[----:B--2---:R-:W-:Y:S05]  /*0270*/  @P0 EXIT ;  /* 0x000000000000094d */ /* 0x004fea0003800000 */
[----:B-1----:R-:W-:-:S05]  /*0280*/  FMUL R9, R9, 0.015625 ;  /* 0x3c80000009097820 */ /* 0x002fca0000400000 */
[----:B------:R-:W-:Y:S01]  /*0290*/  STG.E desc[UR6][R2.64], R9 ;  /* 0x0000000902007986 */ /* 0x000fe2000c101906 */
[----:B------:R-:W-:Y:S05]  /*02a0*/  EXIT ;  /* 0x000000000000794d */ /* 0x000fea0003800000 */
.L_x_0:
[----:B------:R-:W-:-:S00]  /*02b0*/  BRA `(.L_x_0) ;  /* 0xfffffffc00fc7947 */ /* 0x000fc0000383ffff */
[----:B------:R-:W-:-:S00]  /*02c0*/  NOP ;  /* 0x0000000000007918 */ /* 0x000fc00000000000 */
        /* <DEDUP_REMOVED lines=11> */
.L_x_1:


//--------------------- .nv.shared.triton_per_fused_mean_54 --------------------------
	.section	.nv.shared.triton_per_fused_mean_54,"aw",@nobits
	.sectionflags	@""
	.align	16
	.zero		1024


//--------------------- .nv.constant0.triton_per_fused_mean_54 --------------------------
	.section	.nv.constant0.triton_per_fused_mean_54,"a",@progbits
	.sectionflags	@""
	.align	4
.nv.constant0.triton_per_fused_mean_54:
	.zero		552
